//
// Generated by NVIDIA NVVM Compiler
//
// Compiler Build ID: CL-36424714
// Cuda compilation tools, release 13.0, V13.0.88
// Based on NVVM 20.0.0
//

.version 9.0
.target sm_100
.address_size 64

	// .globl	_Z6kerneliiiPdPKdS1_S1_S1_S1_S1_S1_S_
.extern .shared .align 16 .b8 totals[];

.visible .entry _Z6kerneliiiPdPKdS1_S1_S1_S1_S1_S1_S_(
	.param .u32 _Z6kerneliiiPdPKdS1_S1_S1_S1_S1_S1_S__param_0,
	.param .u32 _Z6kerneliiiPdPKdS1_S1_S1_S1_S1_S1_S__param_1,
	.param .u32 _Z6kerneliiiPdPKdS1_S1_S1_S1_S1_S1_S__param_2,
	.param .u64 .ptr .align 1 _Z6kerneliiiPdPKdS1_S1_S1_S1_S1_S1_S__param_3,
	.param .u64 .ptr .align 1 _Z6kerneliiiPdPKdS1_S1_S1_S1_S1_S1_S__param_4,
	.param .u64 .ptr .align 1 _Z6kerneliiiPdPKdS1_S1_S1_S1_S1_S1_S__param_5,
	.param .u64 .ptr .align 1 _Z6kerneliiiPdPKdS1_S1_S1_S1_S1_S1_S__param_6,
	.param .u64 .ptr .align 1 _Z6kerneliiiPdPKdS1_S1_S1_S1_S1_S1_S__param_7,
	.param .u64 .ptr .align 1 _Z6kerneliiiPdPKdS1_S1_S1_S1_S1_S1_S__param_8,
	.param .u64 .ptr .align 1 _Z6kerneliiiPdPKdS1_S1_S1_S1_S1_S1_S__param_9,
	.param .u64 .ptr .align 1 _Z6kerneliiiPdPKdS1_S1_S1_S1_S1_S1_S__param_10,
	.param .u64 .ptr .align 1 _Z6kerneliiiPdPKdS1_S1_S1_S1_S1_S1_S__param_11
)
{
	.reg .pred 	%p<5>;
	.reg .b32 	%r<17>;
	.reg .b64 	%rd<33>;
	.reg .b64 	%fd<17>;

	ld.param.u32 	%r7, [_Z6kerneliiiPdPKdS1_S1_S1_S1_S1_S1_S__param_0];
	ld.param.u32 	%r8, [_Z6kerneliiiPdPKdS1_S1_S1_S1_S1_S1_S__param_1];
	ld.param.u64 	%rd2, [_Z6kerneliiiPdPKdS1_S1_S1_S1_S1_S1_S__param_3];
	ld.param.u64 	%rd3, [_Z6kerneliiiPdPKdS1_S1_S1_S1_S1_S1_S__param_4];
	ld.param.u64 	%rd4, [_Z6kerneliiiPdPKdS1_S1_S1_S1_S1_S1_S__param_5];
	ld.param.u64 	%rd5, [_Z6kerneliiiPdPKdS1_S1_S1_S1_S1_S1_S__param_6];
	ld.param.u64 	%rd6, [_Z6kerneliiiPdPKdS1_S1_S1_S1_S1_S1_S__param_7];
	ld.param.u64 	%rd7, [_Z6kerneliiiPdPKdS1_S1_S1_S1_S1_S1_S__param_8];
	ld.param.u64 	%rd8, [_Z6kerneliiiPdPKdS1_S1_S1_S1_S1_S1_S__param_9];
	ld.param.u64 	%rd9, [_Z6kerneliiiPdPKdS1_S1_S1_S1_S1_S1_S__param_10];
	cvta.to.global.u64 	%rd10, %rd2;
	cvta.to.global.u64 	%rd11, %rd6;
	cvta.to.global.u64 	%rd12, %rd9;
	cvta.to.global.u64 	%rd13, %rd5;
	cvta.to.global.u64 	%rd14, %rd8;
	cvta.to.global.u64 	%rd15, %rd4;
	cvta.to.global.u64 	%rd16, %rd7;
	cvta.to.global.u64 	%rd17, %rd3;
	mov.u32 	%r1, %ctaid.x;
	rem.u32 	%r9, %r1, %r8;
	mov.u32 	%r2, %tid.x;
	mad.lo.s32 	%r10, %r1, %r7, %r2;
	mul.wide.s32 	%rd18, %r10, 8;
	add.s64 	%rd19, %rd17, %rd18;
	ld.global.nc.f64 	%fd1, [%rd19];
	mul.wide.u32 	%rd20, %r2, 8;
	add.s64 	%rd21, %rd16, %rd20;
	ld.global.nc.f64 	%fd2, [%rd21];
	mad.lo.s32 	%r11, %r9, %r7, %r2;
	mul.wide.s32 	%rd22, %r11, 8;
	add.s64 	%rd23, %rd15, %rd22;
	ld.global.nc.f64 	%fd3, [%rd23];
	fma.rn.f64 	%fd4, %fd2, %fd3, %fd1;
	add.s64 	%rd24, %rd14, %rd20;
	ld.global.nc.f64 	%fd5, [%rd24];
	add.s64 	%rd25, %rd13, %rd22;
	ld.global.nc.f64 	%fd6, [%rd25];
	fma.rn.f64 	%fd7, %fd5, %fd6, %fd4;
	add.s64 	%rd26, %rd12, %rd20;
	ld.global.nc.f64 	%fd8, [%rd26];
	add.s64 	%rd27, %rd11, %rd22;
	ld.global.nc.f64 	%fd9, [%rd27];
	fma.rn.f64 	%fd10, %fd8, %fd9, %fd7;
	add.s64 	%rd28, %rd10, %rd18;
	st.global.f64 	[%rd28], %fd10;
	shl.b32 	%r12, %r2, 3;
	mov.u32 	%r13, totals;
	add.s32 	%r3, %r13, %r12;
	st.shared.f64 	[%r3], %fd10;
	mov.u32 	%r16, %ntid.x;
	setp.lt.u32 	%p1, %r16, 2;
	@%p1 bra 	$L__BB0_4;
$L__BB0_1:
	shr.u32 	%r6, %r16, 1;
	bar.sync 	0;
	setp.ge.u32 	%p2, %r2, %r6;
	@%p2 bra 	$L__BB0_3;
	shl.b32 	%r14, %r6, 3;
	add.s32 	%r15, %r3, %r14;
	ld.shared.f64 	%fd11, [%r15];
	ld.shared.f64 	%fd12, [%r3];
	add.f64 	%fd13, %fd11, %fd12;
	st.shared.f64 	[%r3], %fd13;
$L__BB0_3:
	setp.gt.u32 	%p3, %r16, 3;
	mov.u32 	%r16, %r6;
	@%p3 bra 	$L__BB0_1;
$L__BB0_4:
	setp.ne.s32 	%p4, %r2, 0;
	@%p4 bra 	$L__BB0_6;
	ld.param.u64 	%rd32, [_Z6kerneliiiPdPKdS1_S1_S1_S1_S1_S1_S__param_11];
	ld.shared.f64 	%fd14, [totals];
	cvta.to.global.u64 	%rd29, %rd32;
	mul.wide.u32 	%rd30, %r1, 8;
	add.s64 	%rd31, %rd29, %rd30;
	ld.global.f64 	%fd15, [%rd31];
	add.f64 	%fd16, %fd14, %fd15;
	st.global.f64 	[%rd31], %fd16;
$L__BB0_6:
	ret;

}
	// .globl	_Z14kernel_computeiiiPdPKdS1_S1_S1_S1_S1_S1_
.visible .entry _Z14kernel_computeiiiPdPKdS1_S1_S1_S1_S1_S1_(
	.param .u32 _Z14kernel_computeiiiPdPKdS1_S1_S1_S1_S1_S1__param_0,
	.param .u32 _Z14kernel_computeiiiPdPKdS1_S1_S1_S1_S1_S1__param_1,
	.param .u32 _Z14kernel_computeiiiPdPKdS1_S1_S1_S1_S1_S1__param_2,
	.param .u64 .ptr .align 1 _Z14kernel_computeiiiPdPKdS1_S1_S1_S1_S1_S1__param_3,
	.param .u64 .ptr .align 1 _Z14kernel_computeiiiPdPKdS1_S1_S1_S1_S1_S1__param_4,
	.param .u64 .ptr .align 1 _Z14kernel_computeiiiPdPKdS1_S1_S1_S1_S1_S1__param_5,
	.param .u64 .ptr .align 1 _Z14kernel_computeiiiPdPKdS1_S1_S1_S1_S1_S1__param_6,
	.param .u64 .ptr .align 1 _Z14kernel_computeiiiPdPKdS1_S1_S1_S1_S1_S1__param_7,
	.param .u64 .ptr .align 1 _Z14kernel_computeiiiPdPKdS1_S1_S1_S1_S1_S1__param_8,
	.param .u64 .ptr .align 1 _Z14kernel_computeiiiPdPKdS1_S1_S1_S1_S1_S1__param_9,
	.param .u64 .ptr .align 1 _Z14kernel_computeiiiPdPKdS1_S1_S1_S1_S1_S1__param_10
)
{
	.reg .b32 	%r<12>;
	.reg .b64 	%rd<28>;
	.reg .b64 	%fd<11>;

	ld.param.u32 	%r1, [_Z14kernel_computeiiiPdPKdS1_S1_S1_S1_S1_S1__param_0];
	ld.param.u32 	%r2, [_Z14kernel_computeiiiPdPKdS1_S1_S1_S1_S1_S1__param_1];
	ld.param.u64 	%rd1, [_Z14kernel_computeiiiPdPKdS1_S1_S1_S1_S1_S1__param_3];
	ld.param.u64 	%rd2, [_Z14kernel_computeiiiPdPKdS1_S1_S1_S1_S1_S1__param_4];
	ld.param.u64 	%rd3, [_Z14kernel_computeiiiPdPKdS1_S1_S1_S1_S1_S1__param_5];
	ld.param.u64 	%rd4, [_Z14kernel_computeiiiPdPKdS1_S1_S1_S1_S1_S1__param_6];
	ld.param.u64 	%rd5, [_Z14kernel_computeiiiPdPKdS1_S1_S1_S1_S1_S1__param_7];
	ld.param.u64 	%rd6, [_Z14kernel_computeiiiPdPKdS1_S1_S1_S1_S1_S1__param_8];
	ld.param.u64 	%rd7, [_Z14kernel_computeiiiPdPKdS1_S1_S1_S1_S1_S1__param_9];
	ld.param.u64 	%rd8, [_Z14kernel_computeiiiPdPKdS1_S1_S1_S1_S1_S1__param_10];
	cvta.to.global.u64 	%rd9, %rd1;
	cvta.to.global.u64 	%rd10, %rd5;
	cvta.to.global.u64 	%rd11, %rd8;
	cvta.to.global.u64 	%rd12, %rd4;
	cvta.to.global.u64 	%rd13, %rd7;
	cvta.to.global.u64 	%rd14, %rd3;
	cvta.to.global.u64 	%rd15, %rd6;
	cvta.to.global.u64 	%rd16, %rd2;
	mov.u32 	%r3, %tid.x;
	mov.u32 	%r4, %ctaid.x;
	mov.u32 	%r5, %ntid.x;
	mad.lo.s32 	%r6, %r4, %r5, %r3;
	div.s32 	%r7, %r6, %r1;
	mul.lo.s32 	%r8, %r7, %r1;
	sub.s32 	%r9, %r6, %r8;
	rem.s32 	%r10, %r7, %r2;
	mul.wide.s32 	%rd17, %r6, 8;
	add.s64 	%rd18, %rd16, %rd17;
	ld.global.nc.f64 	%fd1, [%rd18];
	mul.wide.s32 	%rd19, %r9, 8;
	add.s64 	%rd20, %rd15, %rd19;
	ld.global.nc.f64 	%fd2, [%rd20];
	mad.lo.s32 	%r11, %r10, %r1, %r9;
	mul.wide.s32 	%rd21, %r11, 8;
	add.s64 	%rd22, %rd14, %rd21;
	ld.global.nc.f64 	%fd3, [%rd22];
	fma.rn.f64 	%fd4, %fd2, %fd3, %fd1;
	add.s64 	%rd23, %rd13, %rd19;
	ld.global.nc.f64 	%fd5, [%rd23];
	add.s64 	%rd24, %rd12, %rd21;
	ld.global.nc.f64 	%fd6, [%rd24];
	fma.rn.f64 	%fd7, %fd5, %fd6, %fd4;
	add.s64 	%rd25, %rd11, %rd19;
	ld.global.nc.f64 	%fd8, [%rd25];
	add.s64 	%rd26, %rd10, %rd21;
	ld.global.nc.f64 	%fd9, [%rd26];
	fma.rn.f64 	%fd10, %fd8, %fd9, %fd7;
	add.s64 	%rd27, %rd9, %rd17;
	st.global.f64 	[%rd27], %fd10;
	ret;

}
	// .globl	_Z13kernel_reduceiiiPKdPd
.visible .entry _Z13kernel_reduceiiiPKdPd(
	.param .u32 _Z13kernel_reduceiiiPKdPd_param_0,
	.param .u32 _Z13kernel_reduceiiiPKdPd_param_1,
	.param .u32 _Z13kernel_reduceiiiPKdPd_param_2,
	.param .u64 .ptr .align 1 _Z13kernel_reduceiiiPKdPd_param_3,
	.param .u64 .ptr .align 1 _Z13kernel_reduceiiiPKdPd_param_4
)
{
	.reg .pred 	%p<5>;
	.reg .b32 	%r<14>;
	.reg .b64 	%rd<9>;
	.reg .b64 	%fd<8>;

	ld.param.u32 	%r7, [_Z13kernel_reduceiiiPKdPd_param_0];
	ld.param.u64 	%rd2, [_Z13kernel_reduceiiiPKdPd_param_3];
	ld.param.u64 	%rd1, [_Z13kernel_reduceiiiPKdPd_param_4];
	cvta.to.global.u64 	%rd3, %rd2;
	mov.u32 	%r1, %ctaid.x;
	mov.u32 	%r2, %tid.x;
	mad.lo.s32 	%r8, %r1, %r7, %r2;
	mul.wide.s32 	%rd4, %r8, 8;
	add.s64 	%rd5, %rd3, %rd4;
	ld.global.nc.f64 	%fd1, [%rd5];
	shl.b32 	%r9, %r2, 3;
	mov.u32 	%r10, totals;
	add.s32 	%r3, %r10, %r9;
	st.shared.f64 	[%r3], %fd1;
	mov.u32 	%r13, %ntid.x;
	setp.lt.u32 	%p1, %r13, 2;
	@%p1 bra 	$L__BB2_4;
$L__BB2_1:
	shr.u32 	%r6, %r13, 1;
	bar.sync 	0;
	setp.ge.u32 	%p2, %r2, %r6;
	@%p2 bra 	$L__BB2_3;
	shl.b32 	%r11, %r6, 3;
	add.s32 	%r12, %r3, %r11;
	ld.shared.f64 	%fd2, [%r12];
	ld.shared.f64 	%fd3, [%r3];
	add.f64 	%fd4, %fd2, %fd3;
	st.shared.f64 	[%r3], %fd4;
$L__BB2_3:
	setp.gt.u32 	%p3, %r13, 3;
	mov.u32 	%r13, %r6;
	@%p3 bra 	$L__BB2_1;
$L__BB2_4:
	setp.ne.s32 	%p4, %r2, 0;
	@%p4 bra 	$L__BB2_6;
	ld.shared.f64 	%fd5, [totals];
	cvta.to.global.u64 	%rd6, %rd1;
	mul.wide.u32 	%rd7, %r1, 8;
	add.s64 	%rd8, %rd6, %rd7;
	ld.global.f64 	%fd6, [%rd8];
	add.f64 	%fd7, %fd5, %fd6;
	st.global.f64 	[%rd8], %fd7;
$L__BB2_6:
	ret;

}


// ===== COMPILED SASS (sm_100) =====

	.target	sm_100

	.elftype	@"ET_EXEC"


//--------------------- .note.nv.tkinfo           --------------------------
	.section	.note.nv.tkinfo,"",@"SHT_NOTE"
	.sectionflags	@"SHF_NOTE_NV_TKINFO"
	.tkinfo
        /*0018*/ 	.word	0x00000002
        /*0030*/ 	.string	""
        /*0030*/ 	.string	"ptxas"
        /*0030*/ 	.string	"Cuda compilation tools, release 13.0, V13.0.88"
        /*0030*/ 	.string	"Build cuda_13.0.r13.0/compiler.36424714_0"
        /*0030*/ 	.string	"-arch sm_100 -m 64 "



//--------------------- .note.nv.cuinfo           --------------------------
	.section	.note.nv.cuinfo,"",@"SHT_NOTE"
	.sectionflags	@"SHF_NOTE_NV_CUINFO"
        /*0018*/ 	.short	0x0002
        /*001a*/ 	.short	0x0064
        /*001c*/ 	.short	0x0082
	.zero		2


//--------------------- .nv.info                  --------------------------
	.section	.nv.info,"",@"SHT_CUDA_INFO"
	.align	4


	//----- nvinfo : EIATTR_REGCOUNT
	.align		4
        /*0000*/ 	.byte	0x04, 0x2f
        /*0002*/ 	.short	(.L_1 - .L_0)
	.align		4
.L_0:
        /*0004*/ 	.word	index@(_Z6kerneliiiPdPKdS1_S1_S1_S1_S1_S1_S_)
        /*0008*/ 	.word	0x00000018


	//----- nvinfo : EIATTR_FRAME_SIZE
	.align		4
.L_1:
        /*000c*/ 	.byte	0x04, 0x11
        /*000e*/ 	.short	(.L_3 - .L_2)
	.align		4
.L_2:
        /*0010*/ 	.word	index@(_Z6kerneliiiPdPKdS1_S1_S1_S1_S1_S1_S_)
        /*0014*/ 	.word	0x00000000


	//----- nvinfo : EIATTR_REGCOUNT
	.align		4
.L_3:
        /*0018*/ 	.byte	0x04, 0x2f
        /*001a*/ 	.short	(.L_5 - .L_4)
	.align		4
.L_4:
        /*001c*/ 	.word	index@(_Z14kernel_computeiiiPdPKdS1_S1_S1_S1_S1_S1_)
        /*0020*/ 	.word	0x00000018


	//----- nvinfo : EIATTR_FRAME_SIZE
	.align		4
.L_5:
        /*0024*/ 	.byte	0x04, 0x11
        /*0026*/ 	.short	(.L_7 - .L_6)
	.align		4
.L_6:
        /*0028*/ 	.word	index@(_Z14kernel_computeiiiPdPKdS1_S1_S1_S1_S1_S1_)
        /*002c*/ 	.word	0x00000000


	//----- nvinfo : EIATTR_REGCOUNT
	.align		4
.L_7:
        /*0030*/ 	.byte	0x04, 0x2f
        /*0032*/ 	.short	(.L_9 - .L_8)
	.align		4
.L_8:
        /*0034*/ 	.word	index@(_Z13kernel_reduceiiiPKdPd)
        /*0038*/ 	.word	0x0000000d


	//----- nvinfo : EIATTR_FRAME_SIZE
	.align		4
.L_9:
        /*003c*/ 	.byte	0x04, 0x11
        /*003e*/ 	.short	(.L_11 - .L_10)
	.align		4
.L_10:
        /*0040*/ 	.word	index@(_Z13kernel_reduceiiiPKdPd)
        /*0044*/ 	.word	0x00000000


	//----- nvinfo : EIATTR_MIN_STACK_SIZE
	.align		4
.L_11:
        /*0048*/ 	.byte	0x04, 0x12
        /*004a*/ 	.short	(.L_13 - .L_12)
	.align		4
.L_12:
        /*004c*/ 	.word	index@(_Z13kernel_reduceiiiPKdPd)
        /*0050*/ 	.word	0x00000000


	//----- nvinfo : EIATTR_MIN_STACK_SIZE
	.align		4
.L_13:
        /*0054*/ 	.byte	0x04, 0x12
        /*0056*/ 	.short	(.L_15 - .L_14)
	.align		4
.L_14:
        /*0058*/ 	.word	index@(_Z14kernel_computeiiiPdPKdS1_S1_S1_S1_S1_S1_)
        /*005c*/ 	.word	0x00000000


	//----- nvinfo : EIATTR_MIN_STACK_SIZE
	.align		4
.L_15:
        /*0060*/ 	.byte	0x04, 0x12
        /*0062*/ 	.short	(.L_17 - .L_16)
	.align		4
.L_16:
        /*0064*/ 	.word	index@(_Z6kerneliiiPdPKdS1_S1_S1_S1_S1_S1_S_)
        /*0068*/ 	.word	0x00000000
.L_17:


//--------------------- .nv.compat                --------------------------
	.section	.nv.compat,"",@"SHT_CUDA_COMPAT_INFO"
	.align	4
        /*0000*/ 	.byte	0x02, 0x09, 0x00, 0x00, 0x02, 0x02, 0x01, 0x00, 0x02, 0x05, 0x05, 0x00, 0x03, 0x07, 0x01, 0x01
        /*0010*/ 	.byte	0x02, 0x03, 0x00, 0x00, 0x02, 0x06, 0x01, 0x00, 0x04, 0x0b, 0x08, 0x00, 0x01, 0x00, 0x00, 0x00
        /*0020*/ 	.byte	0x00, 0x00, 0x00, 0x00


//--------------------- .nv.info._Z13kernel_reduceiiiPKdPd --------------------------
	.section	.nv.info._Z13kernel_reduceiiiPKdPd,"",@"SHT_CUDA_INFO"
	.sectionflags	@""
	.align	4


	//----- nvinfo : EIATTR_CUDA_API_VERSION
	.align		4
        /*0000*/ 	.byte	0x04, 0x37
        /*0002*/ 	.short	(.L_19 - .L_18)
.L_18:
        /*0004*/ 	.word	0x00000082


	//----- nvinfo : EIATTR_KPARAM_INFO
	.align		4
.L_19:
        /*0008*/ 	.byte	0x04, 0x17
        /*000a*/ 	.short	(.L_21 - .L_20)
.L_20:
        /*000c*/ 	.word	0x00000000
        /*0010*/ 	.short	0x0004
        /*0012*/ 	.short	0x0018
        /*0014*/ 	.byte	0x00, 0xf5, 0x21, 0x00


	//----- nvinfo : EIATTR_KPARAM_INFO
	.align		4
.L_21:
        /*0018*/ 	.byte	0x04, 0x17
        /*001a*/ 	.short	(.L_23 - .L_22)
.L_22:
        /*001c*/ 	.word	0x00000000
        /*0020*/ 	.short	0x0003
        /*0022*/ 	.short	0x0010
        /*0024*/ 	.byte	0x00, 0xf5, 0x21, 0x00


	//----- nvinfo : EIATTR_KPARAM_INFO
	.align		4
.L_23:
        /*0028*/ 	.byte	0x04, 0x17
        /*002a*/ 	.short	(.L_25 - .L_24)
.L_24:
        /*002c*/ 	.word	0x00000000
        /*0030*/ 	.short	0x0002
        /*0032*/ 	.short	0x0008
        /*0034*/ 	.byte	0x00, 0xf0, 0x11, 0x00


	//----- nvinfo : EIATTR_KPARAM_INFO
	.align		4
.L_25:
        /*0038*/ 	.byte	0x04, 0x17
        /*003a*/ 	.short	(.L_27 - .L_26)
.L_26:
        /*003c*/ 	.word	0x00000000
        /*0040*/ 	.short	0x0001
        /*0042*/ 	.short	0x0004
        /*0044*/ 	.byte	0x00, 0xf0, 0x11, 0x00


	//----- nvinfo : EIATTR_KPARAM_INFO
	.align		4
.L_27:
        /*0048*/ 	.byte	0x04, 0x17
        /*004a*/ 	.short	(.L_29 - .L_28)
.L_28:
        /*004c*/ 	.word	0x00000000
        /*0050*/ 	.short	0x0000
        /*0052*/ 	.short	0x0000
        /*0054*/ 	.byte	0x00, 0xf0, 0x11, 0x00


	//----- nvinfo : EIATTR_SPARSE_MMA_MASK
	.align		4
.L_29:
        /*0058*/ 	.byte	0x03, 0x50
        /*005a*/ 	.short	0x0000


	//----- nvinfo : EIATTR_MAXREG_COUNT
	.align		4
        /*005c*/ 	.byte	0x03, 0x1b
        /*005e*/ 	.short	0x00ff


	//----- nvinfo : EIATTR_NUM_BARRIERS
	.align		4
        /*0060*/ 	.byte	0x02, 0x4c
        /*0062*/ 	.byte	0x01
	.zero		1


	//----- nvinfo : EIATTR_MERCURY_ISA_VERSION
	.align		4
        /*0064*/ 	.byte	0x03, 0x5f
        /*0066*/ 	.short	0x0101


	//----- nvinfo : EIATTR_VRC_CTA_INIT_COUNT
	.align		4
        /*0068*/ 	.byte	0x02, 0x4a
	.zero		1
	.zero		1


	//----- nvinfo : EIATTR_EXIT_INSTR_OFFSETS
	.align		4
        /*006c*/ 	.byte	0x04, 0x1c
        /*006e*/ 	.short	(.L_31 - .L_30)


	//   ....[0]....
.L_30:
        /*0070*/ 	.word	0x000001e0


	//   ....[1]....
        /*0074*/ 	.word	0x00000280


	//----- nvinfo : EIATTR_CBANK_PARAM_SIZE
	.align		4
.L_31:
        /*0078*/ 	.byte	0x03, 0x19
        /*007a*/ 	.short	0x0020


	//----- nvinfo : EIATTR_PARAM_CBANK
	.align		4
        /*007c*/ 	.byte	0x04, 0x0a
        /*007e*/ 	.short	(.L_33 - .L_32)
	.align		4
.L_32:
        /*0080*/ 	.word	index@(.nv.constant0._Z13kernel_reduceiiiPKdPd)
        /*0084*/ 	.short	0x0380
        /*0086*/ 	.short	0x0020


	//----- nvinfo : EIATTR_SW_WAR
	.align		4
.L_33:
        /*0088*/ 	.byte	0x04, 0x36
        /*008a*/ 	.short	(.L_35 - .L_34)
.L_34:
        /*008c*/ 	.word	0x00000008
.L_35:


//--------------------- .nv.info._Z14kernel_computeiiiPdPKdS1_S1_S1_S1_S1_S1_ --------------------------
	.section	.nv.info._Z14kernel_computeiiiPdPKdS1_S1_S1_S1_S1_S1_,"",@"SHT_CUDA_INFO"
	.sectionflags	@""
	.align	4


	//----- nvinfo : EIATTR_CUDA_API_VERSION
	.align		4
        /*0000*/ 	.byte	0x04, 0x37
        /*0002*/ 	.short	(.L_37 - .L_36)
.L_36:
        /*0004*/ 	.word	0x00000082


	//----- nvinfo : EIATTR_KPARAM_INFO
	.align		4
.L_37:
        /*0008*/ 	.byte	0x04, 0x17
        /*000a*/ 	.short	(.L_39 - .L_38)
.L_38:
        /*000c*/ 	.word	0x00000000
        /*0010*/ 	.short	0x000a
        /*0012*/ 	.short	0x0048
        /*0014*/ 	.byte	0x00, 0xf5, 0x21, 0x00


	//----- nvinfo : EIATTR_KPARAM_INFO
	.align		4
.L_39:
        /*0018*/ 	.byte	0x04, 0x17
        /*001a*/ 	.short	(.L_41 - .L_40)
.L_40:
        /*001c*/ 	.word	0x00000000
        /*0020*/ 	.short	0x0009
        /*0022*/ 	.short	0x0040
        /*0024*/ 	.byte	0x00, 0xf5, 0x21, 0x00


	//----- nvinfo : EIATTR_KPARAM_INFO
	.align		4
.L_41:
        /*0028*/ 	.byte	0x04, 0x17
        /*002a*/ 	.short	(.L_43 - .L_42)
.L_42:
        /*002c*/ 	.word	0x00000000
        /*0030*/ 	.short	0x0008
        /*0032*/ 	.short	0x0038
        /*0034*/ 	.byte	0x00, 0xf5, 0x21, 0x00


	//----- nvinfo : EIATTR_KPARAM_INFO
	.align		4
.L_43:
        /*0038*/ 	.byte	0x04, 0x17
        /*003a*/ 	.short	(.L_45 - .L_44)
.L_44:
        /*003c*/ 	.word	0x00000000
        /*0040*/ 	.short	0x0007
        /*0042*/ 	.short	0x0030
        /*0044*/ 	.byte	0x00, 0xf5, 0x21, 0x00


	//----- nvinfo : EIATTR_KPARAM_INFO
	.align		4
.L_45:
        /*0048*/ 	.byte	0x04, 0x17
        /*004a*/ 	.short	(.L_47 - .L_46)
.L_46:
        /*004c*/ 	.word	0x00000000
        /*0050*/ 	.short	0x0006
        /*0052*/ 	.short	0x0028
        /*0054*/ 	.byte	0x00, 0xf5, 0x21, 0x00


	//----- nvinfo : EIATTR_KPARAM_INFO
	.align		4
.L_47:
        /*0058*/ 	.byte	0x04, 0x17
        /*005a*/ 	.short	(.L_49 - .L_48)
.L_48:
        /*005c*/ 	.word	0x00000000
        /*0060*/ 	.short	0x0005
        /*0062*/ 	.short	0x0020
        /*0064*/ 	.byte	0x00, 0xf5, 0x21, 0x00


	//----- nvinfo : EIATTR_KPARAM_INFO
	.align		4
.L_49:
        /*0068*/ 	.byte	0x04, 0x17
        /*006a*/ 	.short	(.L_51 - .L_50)
.L_50:
        /*006c*/ 	.word	0x00000000
        /*0070*/ 	.short	0x0004
        /*0072*/ 	.short	0x0018
        /*0074*/ 	.byte	0x00, 0xf5, 0x21, 0x00


	//----- nvinfo : EIATTR_KPARAM_INFO
	.align		4
.L_51:
        /*0078*/ 	.byte	0x04, 0x17
        /*007a*/ 	.short	(.L_53 - .L_52)
.L_52:
        /*007c*/ 	.word	0x00000000
        /*0080*/ 	.short	0x0003
        /*0082*/ 	.short	0x0010
        /*0084*/ 	.byte	0x00, 0xf5, 0x21, 0x00


	//----- nvinfo : EIATTR_KPARAM_INFO
	.align		4
.L_53:
        /*0088*/ 	.byte	0x04, 0x17
        /*008a*/ 	.short	(.L_55 - .L_54)
.L_54:
        /*008c*/ 	.word	0x00000000
        /*0090*/ 	.short	0x0002
        /*0092*/ 	.short	0x0008
        /*0094*/ 	.byte	0x00, 0xf0, 0x11, 0x00


	//----- nvinfo : EIATTR_KPARAM_INFO
	.align		4
.L_55:
        /*0098*/ 	.byte	0x04, 0x17
        /*009a*/ 	.short	(.L_57 - .L_56)
.L_56:
        /*009c*/ 	.word	0x00000000
        /*00a0*/ 	.short	0x0001
        /*00a2*/ 	.short	0x0004
        /*00a4*/ 	.byte	0x00, 0xf0, 0x11, 0x00


	//----- nvinfo : EIATTR_KPARAM_INFO
	.align		4
.L_57:
        /*00a8*/ 	.byte	0x04, 0x17
        /*00aa*/ 	.short	(.L_59 - .L_58)
.L_58:
        /*00ac*/ 	.word	0x00000000
        /*00b0*/ 	.short	0x0000
        /*00b2*/ 	.short	0x0000
        /*00b4*/ 	.byte	0x00, 0xf0, 0x11, 0x00


	//----- nvinfo : EIATTR_SPARSE_MMA_MASK
	.align		4
.L_59:
        /*00b8*/ 	.byte	0x03, 0x50
        /*00ba*/ 	.short	0x0000


	//----- nvinfo : EIATTR_MAXREG_COUNT
	.align		4
        /*00bc*/ 	.byte	0x03, 0x1b
        /*00be*/ 	.short	0x00ff


	//----- nvinfo : EIATTR_MERCURY_ISA_VERSION
	.align		4
        /*00c0*/ 	.byte	0x03, 0x5f
        /*00c2*/ 	.short	0x0101


	//----- nvinfo : EIATTR_VRC_CTA_INIT_COUNT
	.align		4
        /*00c4*/ 	.byte	0x02, 0x4a
	.zero		1
	.zero		1


	//----- nvinfo : EIATTR_EXIT_INSTR_OFFSETS
	.align		4
        /*00c8*/ 	.byte	0x04, 0x1c
        /*00ca*/ 	.short	(.L_61 - .L_60)


	//   ....[0]....
.L_60:
        /*00cc*/ 	.word	0x00000550


	//----- nvinfo : EIATTR_CBANK_PARAM_SIZE
	.align		4
.L_61:
        /*00d0*/ 	.byte	0x03, 0x19
        /*00d2*/ 	.short	0x0050


	//----- nvinfo : EIATTR_PARAM_CBANK
	.align		4
        /*00d4*/ 	.byte	0x04, 0x0a
        /*00d6*/ 	.short	(.L_63 - .L_62)
	.align		4
.L_62:
        /*00d8*/ 	.word	index@(.nv.constant0._Z14kernel_computeiiiPdPKdS1_S1_S1_S1_S1_S1_)
        /*00dc*/ 	.short	0x0380
        /*00de*/ 	.short	0x0050


	//----- nvinfo : EIATTR_SW_WAR
	.align		4
.L_63:
        /*00e0*/ 	.byte	0x04, 0x36
        /*00e2*/ 	.short	(.L_65 - .L_64)
.L_64:
        /*00e4*/ 	.word	0x00000008
.L_65:


//--------------------- .nv.info._Z6kerneliiiPdPKdS1_S1_S1_S1_S1_S1_S_ --------------------------
	.section	.nv.info._Z6kerneliiiPdPKdS1_S1_S1_S1_S1_S1_S_,"",@"SHT_CUDA_INFO"
	.sectionflags	@""
	.align	4


	//----- nvinfo : EIATTR_CUDA_API_VERSION
	.align		4
        /*0000*/ 	.byte	0x04, 0x37
        /*0002*/ 	.short	(.L_67 - .L_66)
.L_66:
        /*0004*/ 	.word	0x00000082


	//----- nvinfo : EIATTR_KPARAM_INFO
	.align		4
.L_67:
        /*0008*/ 	.byte	0x04, 0x17
        /*000a*/ 	.short	(.L_69 - .L_68)
.L_68:
        /*000c*/ 	.word	0x00000000
        /*0010*/ 	.short	0x000b
        /*0012*/ 	.short	0x0050
        /*0014*/ 	.byte	0x00, 0xf5, 0x21, 0x00


	//----- nvinfo : EIATTR_KPARAM_INFO
	.align		4
.L_69:
        /*0018*/ 	.byte	0x04, 0x17
        /*001a*/ 	.short	(.L_71 - .L_70)
.L_70:
        /*001c*/ 	.word	0x00000000
        /*0020*/ 	.short	0x000a
        /*0022*/ 	.short	0x0048
        /*0024*/ 	.byte	0x00, 0xf5, 0x21, 0x00


	//----- nvinfo : EIATTR_KPARAM_INFO
	.align		4
.L_71:
        /*0028*/ 	.byte	0x04, 0x17
        /*002a*/ 	.short	(.L_73 - .L_72)
.L_72:
        /*002c*/ 	.word	0x00000000
        /*0030*/ 	.short	0x0009
        /*0032*/ 	.short	0x0040
        /*0034*/ 	.byte	0x00, 0xf5, 0x21, 0x00


	//----- nvinfo : EIATTR_KPARAM_INFO
	.align		4
.L_73:
        /*0038*/ 	.byte	0x04, 0x17
        /*003a*/ 	.short	(.L_75 - .L_74)
.L_74:
        /*003c*/ 	.word	0x00000000
        /*0040*/ 	.short	0x0008
        /*0042*/ 	.short	0x0038
        /*0044*/ 	.byte	0x00, 0xf5, 0x21, 0x00


	//----- nvinfo : EIATTR_KPARAM_INFO
	.align		4
.L_75:
        /*0048*/ 	.byte	0x04, 0x17
        /*004a*/ 	.short	(.L_77 - .L_76)
.L_76:
        /*004c*/ 	.word	0x00000000
        /*0050*/ 	.short	0x0007
        /*0052*/ 	.short	0x0030
        /*0054*/ 	.byte	0x00, 0xf5, 0x21, 0x00


	//----- nvinfo : EIATTR_KPARAM_INFO
	.align		4
.L_77:
        /*0058*/ 	.byte	0x04, 0x17
        /*005a*/ 	.short	(.L_79 - .L_78)
.L_78:
        /*005c*/ 	.word	0x00000000
        /*0060*/ 	.short	0x0006
        /*0062*/ 	.short	0x0028
        /*0064*/ 	.byte	0x00, 0xf5, 0x21, 0x00


	//----- nvinfo : EIATTR_KPARAM_INFO
	.align		4
.L_79:
        /*0068*/ 	.byte	0x04, 0x17
        /*006a*/ 	.short	(.L_81 - .L_80)
.L_80:
        /*006c*/ 	.word	0x00000000
        /*0070*/ 	.short	0x0005
        /*0072*/ 	.short	0x0020
        /*0074*/ 	.byte	0x00, 0xf5, 0x21, 0x00


	//----- nvinfo : EIATTR_KPARAM_INFO
	.align		4
.L_81:
        /*0078*/ 	.byte	0x04, 0x17
        /*007a*/ 	.short	(.L_83 - .L_82)
.L_82:
        /*007c*/ 	.word	0x00000000
        /*0080*/ 	.short	0x0004
        /*0082*/ 	.short	0x0018
        /*0084*/ 	.byte	0x00, 0xf5, 0x21, 0x00


	//----- nvinfo : EIATTR_KPARAM_INFO
	.align		4
.L_83:
        /*0088*/ 	.byte	0x04, 0x17
        /*008a*/ 	.short	(.L_85 - .L_84)
.L_84:
        /*008c*/ 	.word	0x00000000
        /*0090*/ 	.short	0x0003
        /*0092*/ 	.short	0x0010
        /*0094*/ 	.byte	0x00, 0xf5, 0x21, 0x00


	//----- nvinfo : EIATTR_KPARAM_INFO
	.align		4
.L_85:
        /*0098*/ 	.byte	0x04, 0x17
        /*009a*/ 	.short	(.L_87 - .L_86)
.L_86:
        /*009c*/ 	.word	0x00000000
        /*00a0*/ 	.short	0x0002
        /*00a2*/ 	.short	0x0008
        /*00a4*/ 	.byte	0x00, 0xf0, 0x11, 0x00


	//----- nvinfo : EIATTR_KPARAM_INFO
	.align		4
.L_87:
        /*00a8*/ 	.byte	0x04, 0x17
        /*00aa*/ 	.short	(.L_89 - .L_88)
.L_88:
        /*00ac*/ 	.word	0x00000000
        /*00b0*/ 	.short	0x0001
        /*00b2*/ 	.short	0x0004
        /*00b4*/ 	.byte	0x00, 0xf0, 0x11, 0x00


	//----- nvinfo : EIATTR_KPARAM_INFO
	.align		4
.L_89:
        /*00b8*/ 	.byte	0x04, 0x17
        /*00ba*/ 	.short	(.L_91 - .L_90)
.L_90:
        /*00bc*/ 	.word	0x00000000
        /*00c0*/ 	.short	0x0000
        /*00c2*/ 	.short	0x0000
        /*00c4*/ 	.byte	0x00, 0xf0, 0x11, 0x00


	//----- nvinfo : EIATTR_SPARSE_MMA_MASK
	.align		4
.L_91:
        /*00c8*/ 	.byte	0x03, 0x50
        /*00ca*/ 	.short	0x0000


	//----- nvinfo : EIATTR_MAXREG_COUNT
	.align		4
        /*00cc*/ 	.byte	0x03, 0x1b
        /*00ce*/ 	.short	0x00ff


	//----- nvinfo : EIATTR_NUM_BARRIERS
	.align		4
        /*00d0*/ 	.byte	0x02, 0x4c
        /*00d2*/ 	.byte	0x01
	.zero		1


	//----- nvinfo : EIATTR_MERCURY_ISA_VERSION
	.align		4
        /*00d4*/ 	.byte	0x03, 0x5f
        /*00d6*/ 	.short	0x0101


	//----- nvinfo : EIATTR_VRC_CTA_INIT_COUNT
	.align		4
        /*00d8*/ 	.byte	0x02, 0x4a
	.zero		1
	.zero		1


	//----- nvinfo : EIATTR_EXIT_INSTR_OFFSETS
	.align		4
        /*00dc*/ 	.byte	0x04, 0x1c
        /*00de*/ 	.short	(.L_93 - .L_92)


	//   ....[0]....
.L_92:
        /*00e0*/ 	.word	0x00000480


	//   ....[1]....
        /*00e4*/ 	.word	0x00000520


	//----- nvinfo : EIATTR_CBANK_PARAM_SIZE
	.align		4
.L_93:
        /*00e8*/ 	.byte	0x03, 0x19
        /*00ea*/ 	.short	0x0058


	//----- nvinfo : EIATTR_PARAM_CBANK
	.align		4
        /*00ec*/ 	.byte	0x04, 0x0a
        /*00ee*/ 	.short	(.L_95 - .L_94)
	.align		4
.L_94:
        /*00f0*/ 	.word	index@(.nv.constant0._Z6kerneliiiPdPKdS1_S1_S1_S1_S1_S1_S_)
        /*00f4*/ 	.short	0x0380
        /*00f6*/ 	.short	0x0058


	//----- nvinfo : EIATTR_SW_WAR
	.align		4
.L_95:
        /*00f8*/ 	.byte	0x04, 0x36
        /*00fa*/ 	.short	(.L_97 - .L_96)
.L_96:
        /*00fc*/ 	.word	0x00000008
.L_97:


//--------------------- .nv.callgraph             --------------------------
	.section	.nv.callgraph,"",@"SHT_CUDA_CALLGRAPH"
	.align	4
	.sectionentsize	8
	.align		4
        /*0000*/ 	.word	0x00000000
	.align		4
        /*0004*/ 	.word	0xffffffff
	.align		4
        /*0008*/ 	.word	0x00000000
	.align		4
        /*000c*/ 	.word	0xfffffffe
	.align		4
        /*0010*/ 	.word	0x00000000
	.align		4
        /*0014*/ 	.word	0xfffffffd
	.align		4
        /*0018*/ 	.word	0x00000000
	.align		4
        /*001c*/ 	.word	0xfffffffc


//--------------------- .text._Z13kernel_reduceiiiPKdPd --------------------------
	.section	.text._Z13kernel_reduceiiiPKdPd,"ax",@progbits
	.align	128
        .global         _Z13kernel_reduceiiiPKdPd
        .type           _Z13kernel_reduceiiiPKdPd,@function
        .size           _Z13kernel_reduceiiiPKdPd,(.L_x_7 - _Z13kernel_reduceiiiPKdPd)
        .other          _Z13kernel_reduceiiiPKdPd,@"STO_CUDA_ENTRY STV_DEFAULT"
_Z13kernel_reduceiiiPKdPd:
.text._Z13kernel_reduceiiiPKdPd:
[----:B------:R-:W-:Y:S01]  /*0000*/  LDC R1, c[0x0][0x37c] ;  /* 0x0000df00ff017b82 */ /* 0x000fe20000000800 */
[----:B------:R-:W0:Y:S07]  /*0010*/  S2R R9, SR_CTAID.X ;  /* 0x0000000000097919 */ /* 0x000e2e0000002500 */
[----:B------:R-:W1:Y:S01]  /*0020*/  LDC.64 R2, c[0x0][0x390] ;  /* 0x0000e400ff027b82 */ /* 0x000e620000000a00 */
[----:B------:R-:W0:Y:S01]  /*0030*/  LDCU UR4, c[0x0][0x380] ;  /* 0x00007000ff0477ac */ /* 0x000e220008000800 */
[----:B------:R-:W0:Y:S01]  /*0040*/  S2R R8, SR_TID.X ;  /* 0x0000000000087919 */ /* 0x000e220000002100 */
[----:B------:R-:W2:Y:S01]  /*0050*/  LDCU.64 UR6, c[0x0][0x358] ;  /* 0x00006b00ff0677ac */ /* 0x000ea20008000a00 */
[----:B0-----:R-:W-:-:S04]  /*0060*/  IMAD R5, R9, UR4, R8 ;  /* 0x0000000409057c24 */ /* 0x001fc8000f8e0208 */
[----:B-1----:R-:W-:-:S06]  /*0070*/  IMAD.WIDE R2, R5, 0x8, R2 ;  /* 0x0000000805027825 */ /* 0x002fcc00078e0202 */
[----:B--2---:R-:W2:Y:S01]  /*0080*/  LDG.E.64.CONSTANT R2, desc[UR6][R2.64] ;  /* 0x0000000602027981 */ /* 0x004ea2000c1e9b00 */
[----:B------:R-:W0:Y:S01]  /*0090*/  S2UR UR5, SR_CgaCtaId ;  /* 0x00000000000579c3 */ /* 0x000e220000008800 */
[----:B------:R-:W-:Y:S01]  /*00a0*/  UMOV UR4, 0x400 ;  /* 0x0000040000047882 */ /* 0x000fe20000000000 */
[----:B------:R-:W1:Y:S01]  /*00b0*/  LDCU UR8, c[0x0][0x360] ;  /* 0x00006c00ff0877ac */ /* 0x000e620008000800 */
[----:B------:R-:W-:Y:S01]  /*00c0*/  ISETP.NE.AND P0, PT, R8, RZ, PT ;  /* 0x000000ff0800720c */ /* 0x000fe20003f05270 */
[----:B-1----:R-:W-:Y:S02]  /*00d0*/  UISETP.GE.U32.AND UP0, UPT, UR8, 0x2, UPT ;  /* 0x000000020800788c */ /* 0x002fe4000bf06070 */
[----:B0-----:R-:W-:-:S06]  /*00e0*/  ULEA UR4, UR5, UR4, 0x18 ;  /* 0x0000000405047291 */ /* 0x001fcc000f8ec0ff */
[----:B------:R-:W-:-:S05]  /*00f0*/  LEA R7, R8, UR4, 0x3 ;  /* 0x0000000408077c11 */ /* 0x000fca000f8e18ff */
[----:B--2---:R0:W-:Y:S01]  /*0100*/  STS.64 [R7], R2 ;  /* 0x0000000207007388 */ /* 0x0041e20000000a00 */
[----:B------:R-:W-:Y:S05]  /*0110*/  BRA.U !UP0, `(.L_x_0) ;  /* 0x0000000108307547 */ /* 0x000fea000b800000 */
[----:B------:R-:W-:-:S07]  /*0120*/  IMAD.U32 R0, RZ, RZ, UR8 ;  /* 0x00000008ff007e24 */ /* 0x000fce000f8e00ff */
.L_x_1:
[----:B------:R-:W-:Y:S01]  /*0130*/  BAR.SYNC.DEFER_BLOCKING 0x0 ;  /* 0x0000000000007b1d */ /* 0x000fe20000010000 */
[----:B------:R-:W-:-:S04]  /*0140*/  SHF.R.U32.HI R10, RZ, 0x1, R0 ;  /* 0x00000001ff0a7819 */ /* 0x000fc80000011600 */
[----:B------:R-:W-:-:S13]  /*0150*/  ISETP.GE.U32.AND P1, PT, R8, R10, PT ;  /* 0x0000000a0800720c */ /* 0x000fda0003f26070 */
[----:B------:R-:W-:Y:S01]  /*0160*/  @!P1 LEA R6, R10, R7, 0x3 ;  /* 0x000000070a069211 */ /* 0x000fe200078e18ff */
[----:B------:R-:W-:Y:S04]  /*0170*/  @!P1 LDS.64 R4, [R7] ;  /* 0x0000000007049984 */ /* 0x000fe80000000a00 */
[----:B0-----:R-:W0:Y:S02]  /*0180*/  @!P1 LDS.64 R2, [R6] ;  /* 0x0000000006029984 */ /* 0x001e240000000a00 */
[----:B0-----:R-:W-:-:S07]  /*0190*/  @!P1 DADD R2, R2, R4 ;  /* 0x0000000002029229 */ /* 0x001fce0000000004 */
[----:B------:R1:W-:Y:S01]  /*01a0*/  @!P1 STS.64 [R7], R2 ;  /* 0x0000000207009388 */ /* 0x0003e20000000a00 */
[----:B------:R-:W-:Y:S01]  /*01b0*/  ISETP.GT.U32.AND P1, PT, R0, 0x3, PT ;  /* 0x000000030000780c */ /* 0x000fe20003f24070 */
[----:B------:R-:W-:-:S12]  /*01c0*/  IMAD.MOV.U32 R0, RZ, RZ, R10 ;  /* 0x000000ffff007224 */ /* 0x000fd800078e000a */
[----:B-1----:R-:W-:Y:S05]  /*01d0*/  @P1 BRA `(.L_x_1) ;  /* 0xfffffffc00d41947 */ /* 0x002fea000383ffff */
.L_x_0:
[----:B------:R-:W-:Y:S05]  /*01e0*/  @P0 EXIT ;  /* 0x000000000000094d */ /* 0x000fea0003800000 */
[----:B------:R-:W1:Y:S02]  /*01f0*/  LDC.64 R4, c[0x0][0x398] ;  /* 0x0000e600ff047b82 */ /* 0x000e640000000a00 */
[----:B-1----:R-:W-:-:S05]  /*0200*/  IMAD.WIDE.U32 R4, R9, 0x8, R4 ;  /* 0x0000000809047825 */ /* 0x002fca00078e0004 */
[----:B0-----:R-:W2:Y:S01]  /*0210*/  LDG.E.64 R6, desc[UR6][R4.64] ;  /* 0x0000000604067981 */ /* 0x001ea2000c1e1b00 */
[----:B------:R-:W0:Y:S01]  /*0220*/  S2UR UR5, SR_CgaCtaId ;  /* 0x00000000000579c3 */ /* 0x000e220000008800 */
[----:B------:R-:W-:Y:S02]  /*0230*/  UMOV UR4, 0x400 ;  /* 0x0000040000047882 */ /* 0x000fe40000000000 */
[----:B0-----:R-:W-:-:S09]  /*0240*/  ULEA UR4, UR5, UR4, 0x18 ;  /* 0x0000000405047291 */ /* 0x001fd2000f8ec0ff */
[----:B------:R-:W2:Y:S02]  /*0250*/  LDS.64 R2, [UR4] ;  /* 0x00000004ff027984 */ /* 0x000ea40008000a00 */
[----:B--2---:R-:W-:-:S07]  /*0260*/  DADD R2, R2, R6 ;  /* 0x0000000002027229 */ /* 0x004fce0000000006 */
[----:B------:R-:W-:Y:S01]  /*0270*/  STG.E.64 desc[UR6][R4.64], R2 ;  /* 0x0000000204007986 */ /* 0x000fe2000c101b06 */
[----:B------:R-:W-:Y:S05]  /*0280*/  EXIT ;  /* 0x000000000000794d */ /* 0x000fea0003800000 */
.L_x_2:
[----:B------:R-:W-:-:S00]  /*0290*/  BRA `(.L_x_2) ;  /* 0xfffffffc00fc7947 */ /* 0x000fc0000383ffff */
[----:B------:R-:W-:-:S00]  /*02a0*/  NOP ;  /* 0x0000000000007918 */ /* 0x000fc00000000000 */
        /* <DEDUP_REMOVED lines=13> */
.L_x_7:


//--------------------- .text._Z14kernel_computeiiiPdPKdS1_S1_S1_S1_S1_S1_ --------------------------
	.section	.text._Z14kernel_computeiiiPdPKdS1_S1_S1_S1_S1_S1_,"ax",@progbits
	.align	128
        .global         _Z14kernel_computeiiiPdPKdS1_S1_S1_S1_S1_S1_
        .type           _Z14kernel_computeiiiPdPKdS1_S1_S1_S1_S1_S1_,@function
        .size           _Z14kernel_computeiiiPdPKdS1_S1_S1_S1_S1_S1_,(.L_x_8 - _Z14kernel_computeiiiPdPKdS1_S1_S1_S1_S1_S1_)
        .other          _Z14kernel_computeiiiPdPKdS1_S1_S1_S1_S1_S1_,@"STO_CUDA_ENTRY STV_DEFAULT"
_Z14kernel_computeiiiPdPKdS1_S1_S1_S1_S1_S1_:
.text._Z14kernel_computeiiiPdPKdS1_S1_S1_S1_S1_S1_:
[----:B------:R-:W-:Y:S08]  /*0000*/  LDC R1, c[0x0][0x37c] ;  /* 0x0000df00ff017b82 */ /* 0x000ff00000000800 */
[----:B------:R-:W0:Y:S01]  /*0010*/  LDC R13, c[0x0][0x380] ;  /* 0x0000e000ff0d7b82 */ /* 0x000e220000000800 */
[----:B------:R-:W1:Y:S07]  /*0020*/  S2R R0, SR_TID.X ;  /* 0x0000000000007919 */ /* 0x000e6e0000002100 */
[----:B------:R-:W1:Y:S08]  /*0030*/  S2UR UR4, SR_CTAID.X ;  /* 0x00000000000479c3 */ /* 0x000e700000002500 */
[----:B------:R-:W1:Y:S01]  /*0040*/  LDC R7, c[0x0][0x360] ;  /* 0x0000d800ff077b82 */ /* 0x000e620000000800 */
[----:B0-----:R-:W-:-:S07]  /*0050*/  IABS R6, R13 ;  /* 0x0000000d00067213 */ /* 0x001fce0000000000 */
[----:B------:R-:W0:Y:S01]  /*0060*/  LDC R2, c[0x0][0x384] ;  /* 0x0000e100ff027b82 */ /* 0x000e220000000800 */
[----:B------:R-:W2:Y:S07]  /*0070*/  I2F.RP R3, R6 ;  /* 0x0000000600037306 */ /* 0x000eae0000209400 */
[----:B------:R-:W3:Y:S01]  /*0080*/  LDC.64 R18, c[0x0][0x398] ;  /* 0x0000e600ff127b82 */ /* 0x000ee20000000a00 */
[----:B-1----:R-:W-:-:S07]  /*0090*/  IMAD R0, R7, UR4, R0 ;  /* 0x0000000407007c24 */ /* 0x002fce000f8e0200 */
[----:B------:R-:W1:Y:S01]  /*00a0*/  LDC.64 R16, c[0x0][0x3b8] ;  /* 0x0000ee00ff107b82 */ /* 0x000e620000000a00 */
[----:B------:R-:W4:Y:S01]  /*00b0*/  LDCU.64 UR4, c[0x0][0x358] ;  /* 0x00006b00ff0477ac */ /* 0x000f220008000a00 */
[----:B--2---:R-:W2:Y:S01]  /*00c0*/  MUFU.RCP R3, R3 ;  /* 0x0000000300037308 */ /* 0x004ea20000001000 */
[----:B------:R-:W-:-:S05]  /*00d0*/  IABS R8, R0 ;  /* 0x0000000000087213 */ /* 0x000fca0000000000 */
[----:B------:R-:W5:Y:S01]  /*00e0*/  LDC.64 R14, c[0x0][0x3a0] ;  /* 0x0000e800ff0e7b82 */ /* 0x000f620000000a00 */
[----:B---3--:R-:W-:Y:S01]  /*00f0*/  IMAD.WIDE R20, R0, 0x8, R18 ;  /* 0x0000000800147825 */ /* 0x008fe200078e0212 */
[----:B--2---:R-:W-:Y:S02]  /*0100*/  IADD3 R4, PT, PT, R3, 0xffffffe, RZ ;  /* 0x0ffffffe03047810 */ /* 0x004fe40007ffe0ff */
[----:B0-----:R-:W-:Y:S02]  /*0110*/  IABS R3, R2 ;  /* 0x0000000200037213 */ /* 0x001fe40000000000 */
[----:B------:R0:W2:Y:S02]  /*0120*/  F2I.FTZ.U32.TRUNC.NTZ R5, R4 ;  /* 0x0000000400057305 */ /* 0x0000a4000021f000 */
[----:B0-----:R-:W-:Y:S02]  /*0130*/  HFMA2 R4, -RZ, RZ, 0, 0 ;  /* 0x00000000ff047431 */ /* 0x001fe400000001ff */
[----:B--2---:R-:W-:-:S04]  /*0140*/  IMAD.MOV R9, RZ, RZ, -R5 ;  /* 0x000000ffff097224 */ /* 0x004fc800078e0a05 */
[----:B------:R-:W-:-:S04]  /*0150*/  IMAD R7, R9, R6, RZ ;  /* 0x0000000609077224 */ /* 0x000fc800078e02ff */
[----:B------:R-:W-:Y:S02]  /*0160*/  IMAD.HI.U32 R5, R5, R7, R4 ;  /* 0x0000000705057227 */ /* 0x000fe400078e0004 */
[----:B------:R-:W0:Y:S04]  /*0170*/  I2F.RP R7, R3 ;  /* 0x0000000300077306 */ /* 0x000e280000209400 */
[----:B------:R-:W-:-:S04]  /*0180*/  IMAD.HI.U32 R4, R5, R8, RZ ;  /* 0x0000000805047227 */ /* 0x000fc800078e00ff */
[----:B------:R-:W-:-:S04]  /*0190*/  IMAD.MOV R5, RZ, RZ, -R4 ;  /* 0x000000ffff057224 */ /* 0x000fc800078e0a04 */
[C---:B------:R-:W-:Y:S01]  /*01a0*/  IMAD R5, R6.reuse, R5, R8 ;  /* 0x0000000506057224 */ /* 0x040fe200078e0208 */
[----:B0-----:R-:W0:Y:S04]  /*01b0*/  MUFU.RCP R7, R7 ;  /* 0x0000000700077308 */ /* 0x001e280000001000 */
[----:B------:R-:W-:-:S13]  /*01c0*/  ISETP.GT.U32.AND P2, PT, R6, R5, PT ;  /* 0x000000050600720c */ /* 0x000fda0003f44070 */
[-C--:B------:R-:W-:Y:S01]  /*01d0*/  @!P2 IADD3 R5, PT, PT, R5, -R6.reuse, RZ ;  /* 0x800000060505a210 */ /* 0x080fe20007ffe0ff */
[----:B0-----:R-:W-:Y:S01]  /*01e0*/  VIADD R8, R7, 0xffffffe ;  /* 0x0ffffffe07087836 */ /* 0x001fe20000000000 */
[----:B------:R-:W-:Y:S02]  /*01f0*/  @!P2 IADD3 R4, PT, PT, R4, 0x1, RZ ;  /* 0x000000010404a810 */ /* 0x000fe40007ffe0ff */
[----:B------:R-:W-:Y:S02]  /*0200*/  ISETP.GE.U32.AND P0, PT, R5, R6, PT ;  /* 0x000000060500720c */ /* 0x000fe40003f06070 */
[----:B------:R0:W2:Y:S01]  /*0210*/  F2I.FTZ.U32.TRUNC.NTZ R5, R8 ;  /* 0x0000000800057305 */ /* 0x0000a2000021f000 */
[----:B------:R-:W-:Y:S02]  /*0220*/  LOP3.LUT R6, R0, R13, RZ, 0x3c, !PT ;  /* 0x0000000d00067212 */ /* 0x000fe400078e3cff */
[----:B------:R-:W-:Y:S02]  /*0230*/  ISETP.NE.AND P2, PT, R13, RZ, PT ;  /* 0x000000ff0d00720c */ /* 0x000fe40003f45270 */
[----:B------:R-:W-:Y:S01]  /*0240*/  ISETP.GE.AND P1, PT, R6, RZ, PT ;  /* 0x000000ff0600720c */ /* 0x000fe20003f26270 */
[----:B0-----:R-:W0:Y:S05]  /*0250*/  LDC.64 R8, c[0x0][0x3a8] ;  /* 0x0000ea00ff087b82 */ /* 0x001e2a0000000a00 */
[----:B------:R-:W-:-:S05]  /*0260*/  @P0 VIADD R4, R4, 0x1 ;  /* 0x0000000104040836 */ /* 0x000fca0000000000 */
[----:B------:R-:W-:Y:S02]  /*0270*/  MOV R10, R4 ;  /* 0x00000004000a7202 */ /* 0x000fe40000000f00 */
[----:B--2---:R-:W-:-:S03]  /*0280*/  IADD3 R4, PT, PT, RZ, -R5, RZ ;  /* 0x80000005ff047210 */ /* 0x004fc60007ffe0ff */
[----:B------:R-:W-:Y:S01]  /*0290*/  @!P1 IMAD.MOV R10, RZ, RZ, -R10 ;  /* 0x000000ffff0a9224 */ /* 0x000fe200078e0a0a */
[----:B------:R-:W-:Y:S01]  /*02a0*/  @!P2 LOP3.LUT R10, RZ, R13, RZ, 0x33, !PT ;  /* 0x0000000dff0aa212 */ /* 0x000fe200078e33ff */
[----:B------:R-:W-:Y:S02]  /*02b0*/  IMAD R7, R4, R3, RZ ;  /* 0x0000000304077224 */ /* 0x000fe400078e02ff */
[----:B------:R-:W-:Y:S01]  /*02c0*/  HFMA2 R4, -RZ, RZ, 0, 0 ;  /* 0x00000000ff047431 */ /* 0x000fe200000001ff */
[----:B------:R-:W-:Y:S02]  /*02d0*/  IABS R6, R10 ;  /* 0x0000000a00067213 */ /* 0x000fe40000000000 */
[C---:B------:R-:W-:Y:S02]  /*02e0*/  ISETP.GE.AND P2, PT, R10.reuse, RZ, PT ;  /* 0x000000ff0a00720c */ /* 0x040fe40003f46270 */
[----:B------:R-:W-:Y:S01]  /*02f0*/  IADD3 R11, PT, PT, -R10, RZ, RZ ;  /* 0x000000ff0a0b7210 */ /* 0x000fe20007ffe1ff */
[----:B------:R-:W-:Y:S01]  /*0300*/  IMAD.HI.U32 R4, R5, R7, R4 ;  /* 0x0000000705047227 */ /* 0x000fe200078e0004 */
[----:B------:R-:W-:-:S02]  /*0310*/  MOV R5, R6 ;  /* 0x0000000600057202 */ /* 0x000fc40000000f00 */
[----:B------:R-:W2:Y:S01]  /*0320*/  LDC.64 R6, c[0x0][0x3c0] ;  /* 0x0000f000ff067b82 */ /* 0x000ea20000000a00 */
[----:B------:R-:W-:Y:S02]  /*0330*/  IMAD R11, R13, R11, R0 ;  /* 0x0000000b0d0b7224 */ /* 0x000fe400078e0200 */
[----:B------:R-:W-:-:S04]  /*0340*/  IMAD.HI.U32 R4, R4, R5, RZ ;  /* 0x0000000504047227 */ /* 0x000fc800078e00ff */
[----:B------:R-:W-:Y:S02]  /*0350*/  IMAD.MOV R4, RZ, RZ, -R4 ;  /* 0x000000ffff047224 */ /* 0x000fe400078e0a04 */
[----:B-1----:R-:W-:-:S04]  /*0360*/  IMAD.WIDE R16, R11, 0x8, R16 ;  /* 0x000000080b107825 */ /* 0x002fc800078e0210 */
[C---:B------:R-:W-:Y:S02]  /*0370*/  IMAD R4, R3.reuse, R4, R5 ;  /* 0x0000000403047224 */ /* 0x040fe400078e0205 */
[----:B----4-:R-:W3:Y:S03]  /*0380*/  LDG.E.64.CONSTANT R16, desc[UR4][R16.64] ;  /* 0x0000000410107981 */ /* 0x010ee6000c1e9b00 */
[----:B------:R-:W-:-:S13]  /*0390*/  ISETP.GT.U32.AND P0, PT, R3, R4, PT ;  /* 0x000000040300720c */ /* 0x000fda0003f04070 */
[----:B------:R-:W-:Y:S02]  /*03a0*/  @!P0 IADD3 R4, PT, PT, R4, -R3, RZ ;  /* 0x8000000304048210 */ /* 0x000fe40007ffe0ff */
[----:B------:R-:W-:Y:S02]  /*03b0*/  ISETP.NE.AND P0, PT, R2, RZ, PT ;  /* 0x000000ff0200720c */ /* 0x000fe40003f05270 */
[----:B------:R-:W-:-:S13]  /*03c0*/  ISETP.GT.U32.AND P1, PT, R3, R4, PT ;  /* 0x000000040300720c */ /* 0x000fda0003f24070 */
[----:B------:R-:W-:-:S05]  /*03d0*/  @!P1 IADD3 R4, PT, PT, R4, -R3, RZ ;  /* 0x8000000304049210 */ /* 0x000fca0007ffe0ff */
[----:B------:R-:W-:Y:S02]  /*03e0*/  IMAD.MOV.U32 R12, RZ, RZ, R4 ;  /* 0x000000ffff0c7224 */ /* 0x000fe400078e0004 */
[----:B------:R-:W1:Y:S03]  /*03f0*/  LDC.64 R4, c[0x0][0x3b0] ;  /* 0x0000ec00ff047b82 */ /* 0x000e660000000a00 */
[----:B------:R-:W-:Y:S02]  /*0400*/  @!P2 IADD3 R12, PT, PT, -R12, RZ, RZ ;  /* 0x000000ff0c0ca210 */ /* 0x000fe40007ffe1ff */
[----:B------:R-:W-:-:S03]  /*0410*/  @!P0 LOP3.LUT R12, RZ, R2, RZ, 0x33, !PT ;  /* 0x00000002ff0c8212 */ /* 0x000fc600078e33ff */
[----:B------:R-:W4:Y:S02]  /*0420*/  LDC.64 R2, c[0x0][0x3c8] ;  /* 0x0000f200ff027b82 */ /* 0x000f240000000a00 */
[----:B------:R-:W-:-:S04]  /*0430*/  IMAD R13, R12, R13, R11 ;  /* 0x0000000d0c0d7224 */ /* 0x000fc800078e020b */
[----:B-----5:R-:W-:Y:S02]  /*0440*/  IMAD.WIDE R18, R13, 0x8, R14 ;  /* 0x000000080d127825 */ /* 0x020fe400078e020e */
[----:B------:R-:W3:Y:S02]  /*0450*/  LDG.E.64.CONSTANT R14, desc[UR4][R20.64] ;  /* 0x00000004140e7981 */ /* 0x000ee4000c1e9b00 */
[----:B--2---:R-:W-:Y:S02]  /*0460*/  IMAD.WIDE R6, R11, 0x8, R6 ;  /* 0x000000080b067825 */ /* 0x004fe400078e0206 */
[----:B------:R-:W3:Y:S02]  /*0470*/  LDG.E.64.CONSTANT R18, desc[UR4][R18.64] ;  /* 0x0000000412127981 */ /* 0x000ee4000c1e9b00 */
[C---:B0-----:R-:W-:Y:S02]  /*0480*/  IMAD.WIDE R8, R13.reuse, 0x8, R8 ;  /* 0x000000080d087825 */ /* 0x041fe400078e0208 */
[----:B------:R-:W2:Y:S02]  /*0490*/  LDG.E.64.CONSTANT R6, desc[UR4][R6.64] ;  /* 0x0000000406067981 */ /* 0x000ea4000c1e9b00 */
[----:B-1----:R-:W-:-:S02]  /*04a0*/  IMAD.WIDE R4, R13, 0x8, R4 ;  /* 0x000000080d047825 */ /* 0x002fc400078e0204 */
[----:B------:R-:W2:Y:S02]  /*04b0*/  LDG.E.64.CONSTANT R8, desc[UR4][R8.64] ;  /* 0x0000000408087981 */ /* 0x000ea4000c1e9b00 */
[----:B----4-:R-:W-:Y:S02]  /*04c0*/  IMAD.WIDE R2, R11, 0x8, R2 ;  /* 0x000000080b027825 */ /* 0x010fe400078e0202 */
[----:B------:R-:W4:Y:S01]  /*04d0*/  LDG.E.64.CONSTANT R4, desc[UR4][R4.64] ;  /* 0x0000000404047981 */ /* 0x000f22000c1e9b00 */
[----:B------:R-:W0:Y:S03]  /*04e0*/  LDC.64 R10, c[0x0][0x390] ;  /* 0x0000e400ff0a7b82 */ /* 0x000e260000000a00 */
[----:B------:R-:W4:Y:S01]  /*04f0*/  LDG.E.64.CONSTANT R2, desc[UR4][R2.64] ;  /* 0x0000000402027981 */ /* 0x000f22000c1e9b00 */
[----:B0-----:R-:W-:Y:S01]  /*0500*/  IMAD.WIDE R10, R0, 0x8, R10 ;  /* 0x00000008000a7825 */ /* 0x001fe200078e020a */
[----:B---3--:R-:W-:-:S08]  /*0510*/  DFMA R14, R16, R18, R14 ;  /* 0x00000012100e722b */ /* 0x008fd0000000000e */
[----:B--2---:R-:W-:-:S08]  /*0520*/  DFMA R14, R6, R8, R14 ;  /* 0x00000008060e722b */ /* 0x004fd0000000000e */
[----:B----4-:R-:W-:-:S07]  /*0530*/  DFMA R14, R2, R4, R14 ;  /* 0x00000004020e722b */ /* 0x010fce000000000e */
[----:B------:R-:W-:Y:S01]  /*0540*/  STG.E.64 desc[UR4][R10.64], R14 ;  /* 0x0000000e0a007986 */ /* 0x000fe2000c101b04 */
[----:B------:R-:W-:Y:S05]  /*0550*/  EXIT ;  /* 0x000000000000794d */ /* 0x000fea0003800000 */
.L_x_3:
        /* <DEDUP_REMOVED lines=10> */
.L_x_8:


//--------------------- .text._Z6kerneliiiPdPKdS1_S1_S1_S1_S1_S1_S_ --------------------------
	.section	.text._Z6kerneliiiPdPKdS1_S1_S1_S1_S1_S1_S_,"ax",@progbits
	.align	128
        .global         _Z6kerneliiiPdPKdS1_S1_S1_S1_S1_S1_S_
        .type           _Z6kerneliiiPdPKdS1_S1_S1_S1_S1_S1_S_,@function
        .size           _Z6kerneliiiPdPKdS1_S1_S1_S1_S1_S1_S_,(.L_x_9 - _Z6kerneliiiPdPKdS1_S1_S1_S1_S1_S1_S_)
        .other          _Z6kerneliiiPdPKdS1_S1_S1_S1_S1_S1_S_,@"STO_CUDA_ENTRY STV_DEFAULT"
_Z6kerneliiiPdPKdS1_S1_S1_S1_S1_S1_S_:
.text._Z6kerneliiiPdPKdS1_S1_S1_S1_S1_S1_S_:
[----:B------:R-:W-:Y:S01]  /*0000*/  LDC R1, c[0x0][0x37c] ;  /* 0x0000df00ff017b82 */ /* 0x000fe20000000800 */
[----:B------:R-:W0:Y:S01]  /*0010*/  LDCU.64 UR4, c[0x0][0x380] ;  /* 0x00007000ff0477ac */ /* 0x000e220008000a00 */
[----:B------:R-:W1:Y:S06]  /*0020*/  S2R R0, SR_CTAID.X ;  /* 0x0000000000007919 */ /* 0x000e6c0000002500 */
[----:B------:R-:W2:Y:S01]  /*0030*/  LDC.64 R10, c[0x0][0x398] ;  /* 0x0000e600ff0a7b82 */ /* 0x000ea20000000a00 */
[----:B------:R-:W3:Y:S01]  /*0040*/  LDCU.64 UR6, c[0x0][0x358] ;  /* 0x00006b00ff0677ac */ /* 0x000ee20008000a00 */
[----:B------:R-:W1:Y:S06]  /*0050*/  S2R R9, SR_TID.X ;  /* 0x0000000000097919 */ /* 0x000e6c0000002100 */
[----:B------:R-:W4:Y:S01]  /*0060*/  LDC.64 R12, c[0x0][0x3a0] ;  /* 0x0000e800ff0c7b82 */ /* 0x000f220000000a00 */
[----:B0-----:R-:W0:Y:S01]  /*0070*/  I2F.U32.RP R4, UR5 ;  /* 0x0000000500047d06 */ /* 0x001e220008209000 */
[----:B------:R-:W-:-:S06]  /*0080*/  ISETP.NE.U32.AND P1, PT, RZ, UR5, PT ;  /* 0x00000005ff007c0c */ /* 0x000fcc000bf25070 */
[----:B------:R-:W5:Y:S08]  /*0090*/  LDC.64 R18, c[0x0][0x3c0] ;  /* 0x0000f000ff127b82 */ /* 0x000f700000000a00 */
[----:B------:R-:W4:Y:S01]  /*00a0*/  LDC.64 R16, c[0x0][0x3a8] ;  /* 0x0000ea00ff107b82 */ /* 0x000f220000000a00 */
[----:B0-----:R-:W0:Y:S07]  /*00b0*/  MUFU.RCP R4, R4 ;  /* 0x0000000400047308 */ /* 0x001e2e0000001000 */
[----:B------:R-:W4:Y:S01]  /*00c0*/  LDC.64 R6, c[0x0][0x3c8] ;  /* 0x0000f200ff067b82 */ /* 0x000f220000000a00 */
[----:B-1----:R-:W-:-:S04]  /*00d0*/  IMAD R8, R0, UR4, R9 ;  /* 0x0000000400087c24 */ /* 0x002fc8000f8e0209 */
[----:B--2---:R-:W-:-:S04]  /*00e0*/  IMAD.WIDE R10, R8, 0x8, R10 ;  /* 0x00000008080a7825 */ /* 0x004fc800078e020a */
[----:B-----5:R-:W-:Y:S02]  /*00f0*/  IMAD.WIDE.U32 R20, R9, 0x8, R18 ;  /* 0x0000000809147825 */ /* 0x020fe400078e0012 */
[----:B---3--:R-:W2:Y:S01]  /*0100*/  LDG.E.64.CONSTANT R10, desc[UR6][R10.64] ;  /* 0x000000060a0a7981 */ /* 0x008ea2000c1e9b00 */
[----:B0-----:R-:W-:-:S04]  /*0110*/  IADD3 R2, PT, PT, R4, 0xffffffe, RZ ;  /* 0x0ffffffe04027810 */ /* 0x001fc80007ffe0ff */
[----:B------:R0:W1:Y:S02]  /*0120*/  F2I.FTZ.U32.TRUNC.NTZ R3, R2 ;  /* 0x0000000200037305 */ /* 0x000064000021f000 */
[----:B0-----:R-:W-:Y:S01]  /*0130*/  HFMA2 R2, -RZ, RZ, 0, 0 ;  /* 0x00000000ff027431 */ /* 0x001fe200000001ff */
[----:B-1----:R-:W-:-:S05]  /*0140*/  IADD3 R5, PT, PT, RZ, -R3, RZ ;  /* 0x80000003ff057210 */ /* 0x002fca0007ffe0ff */
[----:B------:R-:W-:-:S04]  /*0150*/  IMAD R5, R5, UR5, RZ ;  /* 0x0000000505057c24 */ /* 0x000fc8000f8e02ff */
[----:B------:R-:W-:Y:S02]  /*0160*/  IMAD.HI.U32 R3, R3, R5, R2 ;  /* 0x0000000503037227 */ /* 0x000fe400078e0002 */
[----:B------:R-:W0:Y:S04]  /*0170*/  LDC.64 R4, c[0x0][0x3b0] ;  /* 0x0000ec00ff047b82 */ /* 0x000e280000000a00 */
[----:B------:R-:W-:-:S05]  /*0180*/  IMAD.HI.U32 R3, R3, R0, RZ ;  /* 0x0000000003037227 */ /* 0x000fca00078e00ff */
[----:B------:R-:W-:-:S05]  /*0190*/  IADD3 R3, PT, PT, -R3, RZ, RZ ;  /* 0x000000ff03037210 */ /* 0x000fca0007ffe1ff */
[----:B------:R-:W-:Y:S02]  /*01a0*/  IMAD R14, R3, UR5, R0 ;  /* 0x00000005030e7c24 */ /* 0x000fe4000f8e0200 */
[----:B------:R-:W1:Y:S03]  /*01b0*/  LDC.64 R2, c[0x0][0x3b8] ;  /* 0x0000ee00ff027b82 */ /* 0x000e660000000a00 */
[----:B------:R-:W-:-:S13]  /*01c0*/  ISETP.GE.U32.AND P0, PT, R14, UR5, PT ;  /* 0x000000050e007c0c */ /* 0x000fda000bf06070 */
[----:B------:R-:W-:-:S04]  /*01d0*/  @P0 IADD3 R14, PT, PT, R14, -UR5, RZ ;  /* 0x800000050e0e0c10 */ /* 0x000fc8000fffe0ff */
[----:B------:R-:W-:Y:S01]  /*01e0*/  ISETP.GE.U32.AND P0, PT, R14, UR5, PT ;  /* 0x000000050e007c0c */ /* 0x000fe2000bf06070 */
[----:B-1----:R-:W-:-:S06]  /*01f0*/  IMAD.WIDE.U32 R2, R9, 0x8, R2 ;  /* 0x0000000809027825 */ /* 0x002fcc00078e0002 */
[----:B------:R-:W2:Y:S06]  /*0200*/  LDG.E.64.CONSTANT R2, desc[UR6][R2.64] ;  /* 0x0000000602027981 */ /* 0x000eac000c1e9b00 */
[----:B------:R-:W-:Y:S02]  /*0210*/  @P0 IADD3 R14, PT, PT, R14, -UR5, RZ ;  /* 0x800000050e0e0c10 */ /* 0x000fe4000fffe0ff */
[----:B------:R-:W-:-:S05]  /*0220*/  @!P1 LOP3.LUT R14, RZ, UR5, RZ, 0x33, !PT ;  /* 0x00000005ff0e9c12 */ /* 0x000fca000f8e33ff */
[----:B------:R-:W-:-:S04]  /*0230*/  IMAD R15, R14, UR4, R9 ;  /* 0x000000040e0f7c24 */ /* 0x000fc8000f8e0209 */
[----:B----4-:R-:W-:-:S04]  /*0240*/  IMAD.WIDE R12, R15, 0x8, R12 ;  /* 0x000000080f0c7825 */ /* 0x010fc800078e020c */
[----:B------:R-:W-:Y:S02]  /*0250*/  IMAD.WIDE R18, R15, 0x8, R16 ;  /* 0x000000080f127825 */ /* 0x000fe400078e0210 */
[----:B------:R-:W2:Y:S02]  /*0260*/  LDG.E.64.CONSTANT R12, desc[UR6][R12.64] ;  /* 0x000000060c0c7981 */ /* 0x000ea4000c1e9b00 */
[----:B------:R-:W-:Y:S02]  /*0270*/  IMAD.WIDE.U32 R6, R9, 0x8, R6 ;  /* 0x0000000809067825 */ /* 0x000fe400078e0006 */
[----:B------:R-:W3:Y:S02]  /*0280*/  LDG.E.64.CONSTANT R16, desc[UR6][R20.64] ;  /* 0x0000000614107981 */ /* 0x000ee4000c1e9b00 */
[----:B0-----:R-:W-:Y:S02]  /*0290*/  IMAD.WIDE R14, R15, 0x8, R4 ;  /* 0x000000080f0e7825 */ /* 0x001fe400078e0204 */
[----:B------:R-:W3:Y:S01]  /*02a0*/  LDG.E.64.CONSTANT R18, desc[UR6][R18.64] ;  /* 0x0000000612127981 */ /* 0x000ee2000c1e9b00 */
[----:B------:R-:W0:Y:S03]  /*02b0*/  S2UR UR5, SR_CgaCtaId ;  /* 0x00000000000579c3 */ /* 0x000e260000008800 */
[----:B------:R-:W4:Y:S04]  /*02c0*/  LDG.E.64.CONSTANT R6, desc[UR6][R6.64] ;  /* 0x0000000606067981 */ /* 0x000f28000c1e9b00 */
[----:B------:R-:W4:Y:S01]  /*02d0*/  LDG.E.64.CONSTANT R14, desc[UR6][R14.64] ;  /* 0x000000060e0e7981 */ /* 0x000f22000c1e9b00 */
[----:B------:R-:W1:Y:S01]  /*02e0*/  LDC.64 R4, c[0x0][0x390] ;  /* 0x0000e400ff047b82 */ /* 0x000e620000000a00 */
[----:B------:R-:W-:Y:S01]  /*02f0*/  UMOV UR4, 0x400 ;  /* 0x0000040000047882 */ /* 0x000fe20000000000 */
[----:B------:R-:W5:Y:S01]  /*0300*/  LDCU UR8, c[0x0][0x360] ;  /* 0x00006c00ff0877ac */ /* 0x000f620008000800 */
[----:B0-----:R-:W-:Y:S01]  /*0310*/  ULEA UR4, UR5, UR4, 0x18 ;  /* 0x0000000405047291 */ /* 0x001fe2000f8ec0ff */
[----:B-1----:R-:W-:Y:S01]  /*0320*/  IMAD.WIDE R4, R8, 0x8, R4 ;  /* 0x0000000808047825 */ /* 0x002fe200078e0204 */
[----:B-----5:R-:W-:Y:S01]  /*0330*/  UISETP.GE.U32.AND UP0, UPT, UR8, 0x2, UPT ;  /* 0x000000020800788c */ /* 0x020fe2000bf06070 */
[----:B------:R-:W-:Y:S01]  /*0340*/  ISETP.NE.AND P0, PT, R9, RZ, PT ;  /* 0x000000ff0900720c */ /* 0x000fe20003f05270 */
[----:B--2---:R-:W-:-:S08]  /*0350*/  DFMA R2, R2, R12, R10 ;  /* 0x0000000c0202722b */ /* 0x004fd0000000000a */
[----:B---3--:R-:W-:-:S08]  /*0360*/  DFMA R2, R16, R18, R2 ;  /* 0x000000121002722b */ /* 0x008fd00000000002 */
[----:B----4-:R-:W-:Y:S01]  /*0370*/  DFMA R2, R6, R14, R2 ;  /* 0x0000000e0602722b */ /* 0x010fe20000000002 */
[----:B------:R-:W-:-:S06]  /*0380*/  LEA R7, R9, UR4, 0x3 ;  /* 0x0000000409077c11 */ /* 0x000fcc000f8e18ff */
[----:B------:R0:W-:Y:S04]  /*0390*/  STS.64 [R7], R2 ;  /* 0x0000000207007388 */ /* 0x0001e80000000a00 */
[----:B------:R0:W-:Y:S01]  /*03a0*/  STG.E.64 desc[UR6][R4.64], R2 ;  /* 0x0000000204007986 */ /* 0x0001e2000c101b06 */
[----:B------:R-:W-:Y:S05]  /*03b0*/  BRA.U !UP0, `(.L_x_4) ;  /* 0x0000000108307547 */ /* 0x000fea000b800000 */
[----:B------:R-:W-:-:S07]  /*03c0*/  MOV R6, UR8 ;  /* 0x0000000800067c02 */ /* 0x000fce0008000f00 */
.L_x_5:
[----:B------:R-:W-:Y:S01]  /*03d0*/  BAR.SYNC.DEFER_BLOCKING 0x0 ;  /* 0x0000000000007b1d */ /* 0x000fe20000010000 */
[----:B------:R-:W-:-:S04]  /*03e0*/  SHF.R.U32.HI R10, RZ, 0x1, R6 ;  /* 0x00000001ff0a7819 */ /* 0x000fc80000011606 */
[----:B------:R-:W-:-:S13]  /*03f0*/  ISETP.GE.U32.AND P1, PT, R9, R10, PT ;  /* 0x0000000a0900720c */ /* 0x000fda0003f26070 */
[----:B------:R-:W-:Y:S01]  /*0400*/  @!P1 LEA R8, R10, R7, 0x3 ;  /* 0x000000070a089211 */ /* 0x000fe200078e18ff */
[----:B0-----:R-:W-:Y:S04]  /*0410*/  @!P1 LDS.64 R4, [R7] ;  /* 0x0000000007049984 */ /* 0x001fe80000000a00 */
[----:B------:R-:W0:Y:S02]  /*0420*/  @!P1 LDS.64 R2, [R8] ;  /* 0x0000000008029984 */ /* 0x000e240000000a00 */
[----:B0-----:R-:W-:-:S07]  /*0430*/  @!P1 DADD R2, R2, R4 ;  /* 0x0000000002029229 */ /* 0x001fce0000000004 */
[----:B------:R1:W-:Y:S01]  /*0440*/  @!P1 STS.64 [R7], R2 ;  /* 0x0000000207009388 */ /* 0x0003e20000000a00 */
[----:B------:R-:W-:Y:S02]  /*0450*/  ISETP.GT.U32.AND P1, PT, R6, 0x3, PT ;  /* 0x000000030600780c */ /* 0x000fe40003f24070 */
[----:B------:R-:W-:-:S11]  /*0460*/  MOV R6, R10 ;  /* 0x0000000a00067202 */ /* 0x000fd60000000f00 */
[----:B-1----:R-:W-:Y:S05]  /*0470*/  @P1 BRA `(.L_x_5) ;  /* 0xfffffffc00d41947 */ /* 0x002fea000383ffff */
.L_x_4:
[----:B------:R-:W-:Y:S05]  /*0480*/  @P0 EXIT ;  /* 0x000000000000094d */ /* 0x000fea0003800000 */
[----:B0-----:R-:W0:Y:S02]  /*0490*/  LDC.64 R4, c[0x0][0x3d0] ;  /* 0x0000f400ff047b82 */ /* 0x001e240000000a00 */
[----:B0-----:R-:W-:-:S05]  /*04a0*/  IMAD.WIDE.U32 R4, R0, 0x8, R4 ;  /* 0x0000000800047825 */ /* 0x001fca00078e0004 */
[----:B------:R-:W2:Y:S01]  /*04b0*/  LDG.E.64 R6, desc[UR6][R4.64] ;  /* 0x0000000604067981 */ /* 0x000ea2000c1e1b00 */
[----:B------:R-:W0:Y:S01]  /*04c0*/  S2UR UR5, SR_CgaCtaId ;  /* 0x00000000000579c3 */ /* 0x000e220000008800 */
[----:B------:R-:W-:Y:S02]  /*04d0*/  UMOV UR4, 0x400 ;  /* 0x0000040000047882 */ /* 0x000fe40000000000 */
[----:B0-----:R-:W-:-:S09]  /*04e0*/  ULEA UR4, UR5, UR4, 0x18 ;  /* 0x0000000405047291 */ /* 0x001fd2000f8ec0ff */
[----:B------:R-:W2:Y:S02]  /*04f0*/  LDS.64 R2, [UR4] ;  /* 0x00000004ff027984 */ /* 0x000ea40008000a00 */
[----:B--2---:R-:W-:-:S07]  /*0500*/  DADD R2, R2, R6 ;  /* 0x0000000002027229 */ /* 0x004fce0000000006 */
[----:B------:R-:W-:Y:S01]  /*0510*/  STG.E.64 desc[UR6][R4.64], R2 ;  /* 0x0000000204007986 */ /* 0x000fe2000c101b06 */
[----:B------:R-:W-:Y:S05]  /*0520*/  EXIT ;  /* 0x000000000000794d */ /* 0x000fea0003800000 */
.L_x_6:
        /* <DEDUP_REMOVED lines=13> */
.L_x_9:


//--------------------- .nv.shared._Z13kernel_reduceiiiPKdPd --------------------------
	.section	.nv.shared._Z13kernel_reduceiiiPKdPd,"aw",@nobits
	.sectionflags	@""
	.align	16
	.zero		1024


//--------------------- .nv.shared.reserved.0     --------------------------
	.section	.nv.shared.reserved.0,"aw",@nobits
	.weak		__nv_reservedSMEM_offset_0_alias
	.size		__nv_reservedSMEM_offset_0_alias, 0, 64
	.other		__nv_reservedSMEM_offset_0_alias,@"STO_CUDA_RESERVED_SHARED STV_DEFAULT"
__nv_reservedSMEM_offset_0_alias:
	.zero		0
	.zero		64


//--------------------- .nv.shared._Z14kernel_computeiiiPdPKdS1_S1_S1_S1_S1_S1_ --------------------------
	.section	.nv.shared._Z14kernel_computeiiiPdPKdS1_S1_S1_S1_S1_S1_,"aw",@nobits
	.sectionflags	@""
	.align	16
	.zero		1024


//--------------------- .nv.shared._Z6kerneliiiPdPKdS1_S1_S1_S1_S1_S1_S_ --------------------------
	.section	.nv.shared._Z6kerneliiiPdPKdS1_S1_S1_S1_S1_S1_S_,"aw",@nobits
	.sectionflags	@""
	.align	16
	.zero		1024


//--------------------- .nv.constant0._Z13kernel_reduceiiiPKdPd --------------------------
	.section	.nv.constant0._Z13kernel_reduceiiiPKdPd,"a",@progbits
	.sectionflags	@""
	.align	4
.nv.constant0._Z13kernel_reduceiiiPKdPd:
	.zero		928


//--------------------- .nv.constant0._Z14kernel_computeiiiPdPKdS1_S1_S1_S1_S1_S1_ --------------------------
	.section	.nv.constant0._Z14kernel_computeiiiPdPKdS1_S1_S1_S1_S1_S1_,"a",@progbits
	.sectionflags	@""
	.align	4
.nv.constant0._Z14kernel_computeiiiPdPKdS1_S1_S1_S1_S1_S1_:
	.zero		976


//--------------------- .nv.constant0._Z6kerneliiiPdPKdS1_S1_S1_S1_S1_S1_S_ --------------------------
	.section	.nv.constant0._Z6kerneliiiPdPKdS1_S1_S1_S1_S1_S1_S_,"a",@progbits
	.sectionflags	@""
	.align	4
.nv.constant0._Z6kerneliiiPdPKdS1_S1_S1_S1_S1_S1_S_:
	.zero		984


//--------------------- SYMBOLS --------------------------

	.type		.nv.reservedSmem.offset0,@object
	.size		.nv.reservedSmem.offset0,0x4
	.type		.nv.reservedSmem.cap,@object
	.size		.nv.reservedSmem.cap,0x4
